//
// Generated by NVIDIA NVVM Compiler
//
// Compiler Build ID: CL-36424714
// Cuda compilation tools, release 13.0, V13.0.88
// Based on NVVM 20.0.0
//

.version 9.0
.target sm_100
.address_size 64

	// .globl	_Z7spmvCSRPiS_PfS0_S0_i

.visible .entry _Z7spmvCSRPiS_PfS0_S0_i(
	.param .u64 .ptr .align 1 _Z7spmvCSRPiS_PfS0_S0_i_param_0,
	.param .u64 .ptr .align 1 _Z7spmvCSRPiS_PfS0_S0_i_param_1,
	.param .u64 .ptr .align 1 _Z7spmvCSRPiS_PfS0_S0_i_param_2,
	.param .u64 .ptr .align 1 _Z7spmvCSRPiS_PfS0_S0_i_param_3,
	.param .u64 .ptr .align 1 _Z7spmvCSRPiS_PfS0_S0_i_param_4,
	.param .u32 _Z7spmvCSRPiS_PfS0_S0_i_param_5
)
{
	.reg .pred 	%p<11>;
	.reg .b32 	%r<67>;
	.reg .b32 	%f<112>;
	.reg .b64 	%rd<87>;

	ld.param.u64 	%rd6, [_Z7spmvCSRPiS_PfS0_S0_i_param_0];
	ld.param.u64 	%rd8, [_Z7spmvCSRPiS_PfS0_S0_i_param_1];
	ld.param.u64 	%rd9, [_Z7spmvCSRPiS_PfS0_S0_i_param_2];
	ld.param.u64 	%rd10, [_Z7spmvCSRPiS_PfS0_S0_i_param_3];
	ld.param.u64 	%rd7, [_Z7spmvCSRPiS_PfS0_S0_i_param_4];
	ld.param.u32 	%r23, [_Z7spmvCSRPiS_PfS0_S0_i_param_5];
	cvta.to.global.u64 	%rd1, %rd10;
	cvta.to.global.u64 	%rd2, %rd8;
	cvta.to.global.u64 	%rd3, %rd9;
	mov.u32 	%r24, %ctaid.x;
	mov.u32 	%r25, %ntid.x;
	mov.u32 	%r26, %tid.x;
	mad.lo.s32 	%r1, %r24, %r25, %r26;
	setp.ge.s32 	%p1, %r1, %r23;
	@%p1 bra 	$L__BB0_15;
	cvta.to.global.u64 	%rd11, %rd6;
	mul.wide.s32 	%rd12, %r1, 4;
	add.s64 	%rd13, %rd11, %rd12;
	ld.global.u32 	%r62, [%rd13];
	ld.global.u32 	%r3, [%rd13+4];
	setp.ge.s32 	%p2, %r62, %r3;
	mov.f32 	%f111, 0f00000000;
	@%p2 bra 	$L__BB0_14;
	add.s32 	%r27, %r62, 1;
	max.s32 	%r28, %r3, %r27;
	sub.s32 	%r4, %r28, %r62;
	and.b32  	%r5, %r4, 15;
	sub.s32 	%r29, %r62, %r28;
	setp.gt.u32 	%p3, %r29, -16;
	mov.f32 	%f111, 0f00000000;
	@%p3 bra 	$L__BB0_5;
	and.b32  	%r30, %r4, -16;
	neg.s32 	%r60, %r30;
	add.s64 	%rd4, %rd3, 32;
	add.s64 	%rd5, %rd2, 32;
	mov.f32 	%f111, 0f00000000;
$L__BB0_4:
	.pragma "nounroll";
	mul.wide.s32 	%rd14, %r62, 4;
	add.s64 	%rd15, %rd4, %rd14;
	add.s64 	%rd16, %rd5, %rd14;
	ld.global.f32 	%f18, [%rd15+-32];
	ld.global.u32 	%r31, [%rd16+-32];
	mul.wide.s32 	%rd17, %r31, 4;
	add.s64 	%rd18, %rd1, %rd17;
	ld.global.f32 	%f19, [%rd18];
	fma.rn.f32 	%f20, %f18, %f19, %f111;
	ld.global.f32 	%f21, [%rd15+-28];
	ld.global.u32 	%r32, [%rd16+-28];
	mul.wide.s32 	%rd19, %r32, 4;
	add.s64 	%rd20, %rd1, %rd19;
	ld.global.f32 	%f22, [%rd20];
	fma.rn.f32 	%f23, %f21, %f22, %f20;
	ld.global.f32 	%f24, [%rd15+-24];
	ld.global.u32 	%r33, [%rd16+-24];
	mul.wide.s32 	%rd21, %r33, 4;
	add.s64 	%rd22, %rd1, %rd21;
	ld.global.f32 	%f25, [%rd22];
	fma.rn.f32 	%f26, %f24, %f25, %f23;
	ld.global.f32 	%f27, [%rd15+-20];
	ld.global.u32 	%r34, [%rd16+-20];
	mul.wide.s32 	%rd23, %r34, 4;
	add.s64 	%rd24, %rd1, %rd23;
	ld.global.f32 	%f28, [%rd24];
	fma.rn.f32 	%f29, %f27, %f28, %f26;
	ld.global.f32 	%f30, [%rd15+-16];
	ld.global.u32 	%r35, [%rd16+-16];
	mul.wide.s32 	%rd25, %r35, 4;
	add.s64 	%rd26, %rd1, %rd25;
	ld.global.f32 	%f31, [%rd26];
	fma.rn.f32 	%f32, %f30, %f31, %f29;
	ld.global.f32 	%f33, [%rd15+-12];
	ld.global.u32 	%r36, [%rd16+-12];
	mul.wide.s32 	%rd27, %r36, 4;
	add.s64 	%rd28, %rd1, %rd27;
	ld.global.f32 	%f34, [%rd28];
	fma.rn.f32 	%f35, %f33, %f34, %f32;
	ld.global.f32 	%f36, [%rd15+-8];
	ld.global.u32 	%r37, [%rd16+-8];
	mul.wide.s32 	%rd29, %r37, 4;
	add.s64 	%rd30, %rd1, %rd29;
	ld.global.f32 	%f37, [%rd30];
	fma.rn.f32 	%f38, %f36, %f37, %f35;
	ld.global.f32 	%f39, [%rd15+-4];
	ld.global.u32 	%r38, [%rd16+-4];
	mul.wide.s32 	%rd31, %r38, 4;
	add.s64 	%rd32, %rd1, %rd31;
	ld.global.f32 	%f40, [%rd32];
	fma.rn.f32 	%f41, %f39, %f40, %f38;
	ld.global.f32 	%f42, [%rd15];
	ld.global.u32 	%r39, [%rd16];
	mul.wide.s32 	%rd33, %r39, 4;
	add.s64 	%rd34, %rd1, %rd33;
	ld.global.f32 	%f43, [%rd34];
	fma.rn.f32 	%f44, %f42, %f43, %f41;
	ld.global.f32 	%f45, [%rd15+4];
	ld.global.u32 	%r40, [%rd16+4];
	mul.wide.s32 	%rd35, %r40, 4;
	add.s64 	%rd36, %rd1, %rd35;
	ld.global.f32 	%f46, [%rd36];
	fma.rn.f32 	%f47, %f45, %f46, %f44;
	ld.global.f32 	%f48, [%rd15+8];
	ld.global.u32 	%r41, [%rd16+8];
	mul.wide.s32 	%rd37, %r41, 4;
	add.s64 	%rd38, %rd1, %rd37;
	ld.global.f32 	%f49, [%rd38];
	fma.rn.f32 	%f50, %f48, %f49, %f47;
	ld.global.f32 	%f51, [%rd15+12];
	ld.global.u32 	%r42, [%rd16+12];
	mul.wide.s32 	%rd39, %r42, 4;
	add.s64 	%rd40, %rd1, %rd39;
	ld.global.f32 	%f52, [%rd40];
	fma.rn.f32 	%f53, %f51, %f52, %f50;
	ld.global.f32 	%f54, [%rd15+16];
	ld.global.u32 	%r43, [%rd16+16];
	mul.wide.s32 	%rd41, %r43, 4;
	add.s64 	%rd42, %rd1, %rd41;
	ld.global.f32 	%f55, [%rd42];
	fma.rn.f32 	%f56, %f54, %f55, %f53;
	ld.global.f32 	%f57, [%rd15+20];
	ld.global.u32 	%r44, [%rd16+20];
	mul.wide.s32 	%rd43, %r44, 4;
	add.s64 	%rd44, %rd1, %rd43;
	ld.global.f32 	%f58, [%rd44];
	fma.rn.f32 	%f59, %f57, %f58, %f56;
	ld.global.f32 	%f60, [%rd15+24];
	ld.global.u32 	%r45, [%rd16+24];
	mul.wide.s32 	%rd45, %r45, 4;
	add.s64 	%rd46, %rd1, %rd45;
	ld.global.f32 	%f61, [%rd46];
	fma.rn.f32 	%f62, %f60, %f61, %f59;
	ld.global.f32 	%f63, [%rd15+28];
	ld.global.u32 	%r46, [%rd16+28];
	mul.wide.s32 	%rd47, %r46, 4;
	add.s64 	%rd48, %rd1, %rd47;
	ld.global.f32 	%f64, [%rd48];
	fma.rn.f32 	%f111, %f63, %f64, %f62;
	add.s32 	%r62, %r62, 16;
	add.s32 	%r60, %r60, 16;
	setp.ne.s32 	%p4, %r60, 0;
	@%p4 bra 	$L__BB0_4;
$L__BB0_5:
	setp.eq.s32 	%p5, %r5, 0;
	@%p5 bra 	$L__BB0_14;
	and.b32  	%r12, %r4, 7;
	setp.lt.u32 	%p6, %r5, 8;
	@%p6 bra 	$L__BB0_8;
	mul.wide.s32 	%rd49, %r62, 4;
	add.s64 	%rd50, %rd3, %rd49;
	ld.global.f32 	%f66, [%rd50];
	add.s64 	%rd51, %rd2, %rd49;
	ld.global.u32 	%r47, [%rd51];
	mul.wide.s32 	%rd52, %r47, 4;
	add.s64 	%rd53, %rd1, %rd52;
	ld.global.f32 	%f67, [%rd53];
	fma.rn.f32 	%f68, %f66, %f67, %f111;
	ld.global.f32 	%f69, [%rd50+4];
	ld.global.u32 	%r48, [%rd51+4];
	mul.wide.s32 	%rd54, %r48, 4;
	add.s64 	%rd55, %rd1, %rd54;
	ld.global.f32 	%f70, [%rd55];
	fma.rn.f32 	%f71, %f69, %f70, %f68;
	ld.global.f32 	%f72, [%rd50+8];
	ld.global.u32 	%r49, [%rd51+8];
	mul.wide.s32 	%rd56, %r49, 4;
	add.s64 	%rd57, %rd1, %rd56;
	ld.global.f32 	%f73, [%rd57];
	fma.rn.f32 	%f74, %f72, %f73, %f71;
	ld.global.f32 	%f75, [%rd50+12];
	ld.global.u32 	%r50, [%rd51+12];
	mul.wide.s32 	%rd58, %r50, 4;
	add.s64 	%rd59, %rd1, %rd58;
	ld.global.f32 	%f76, [%rd59];
	fma.rn.f32 	%f77, %f75, %f76, %f74;
	ld.global.f32 	%f78, [%rd50+16];
	ld.global.u32 	%r51, [%rd51+16];
	mul.wide.s32 	%rd60, %r51, 4;
	add.s64 	%rd61, %rd1, %rd60;
	ld.global.f32 	%f79, [%rd61];
	fma.rn.f32 	%f80, %f78, %f79, %f77;
	ld.global.f32 	%f81, [%rd50+20];
	ld.global.u32 	%r52, [%rd51+20];
	mul.wide.s32 	%rd62, %r52, 4;
	add.s64 	%rd63, %rd1, %rd62;
	ld.global.f32 	%f82, [%rd63];
	fma.rn.f32 	%f83, %f81, %f82, %f80;
	ld.global.f32 	%f84, [%rd50+24];
	ld.global.u32 	%r53, [%rd51+24];
	mul.wide.s32 	%rd64, %r53, 4;
	add.s64 	%rd65, %rd1, %rd64;
	ld.global.f32 	%f85, [%rd65];
	fma.rn.f32 	%f86, %f84, %f85, %f83;
	ld.global.f32 	%f87, [%rd50+28];
	ld.global.u32 	%r54, [%rd51+28];
	mul.wide.s32 	%rd66, %r54, 4;
	add.s64 	%rd67, %rd1, %rd66;
	ld.global.f32 	%f88, [%rd67];
	fma.rn.f32 	%f111, %f87, %f88, %f86;
	add.s32 	%r62, %r62, 8;
$L__BB0_8:
	setp.eq.s32 	%p7, %r12, 0;
	@%p7 bra 	$L__BB0_14;
	and.b32  	%r15, %r4, 3;
	setp.lt.u32 	%p8, %r12, 4;
	@%p8 bra 	$L__BB0_11;
	mul.wide.s32 	%rd68, %r62, 4;
	add.s64 	%rd69, %rd3, %rd68;
	ld.global.f32 	%f90, [%rd69];
	add.s64 	%rd70, %rd2, %rd68;
	ld.global.u32 	%r55, [%rd70];
	mul.wide.s32 	%rd71, %r55, 4;
	add.s64 	%rd72, %rd1, %rd71;
	ld.global.f32 	%f91, [%rd72];
	fma.rn.f32 	%f92, %f90, %f91, %f111;
	ld.global.f32 	%f93, [%rd69+4];
	ld.global.u32 	%r56, [%rd70+4];
	mul.wide.s32 	%rd73, %r56, 4;
	add.s64 	%rd74, %rd1, %rd73;
	ld.global.f32 	%f94, [%rd74];
	fma.rn.f32 	%f95, %f93, %f94, %f92;
	ld.global.f32 	%f96, [%rd69+8];
	ld.global.u32 	%r57, [%rd70+8];
	mul.wide.s32 	%rd75, %r57, 4;
	add.s64 	%rd76, %rd1, %rd75;
	ld.global.f32 	%f97, [%rd76];
	fma.rn.f32 	%f98, %f96, %f97, %f95;
	ld.global.f32 	%f99, [%rd69+12];
	ld.global.u32 	%r58, [%rd70+12];
	mul.wide.s32 	%rd77, %r58, 4;
	add.s64 	%rd78, %rd1, %rd77;
	ld.global.f32 	%f100, [%rd78];
	fma.rn.f32 	%f111, %f99, %f100, %f98;
	add.s32 	%r62, %r62, 4;
$L__BB0_11:
	setp.eq.s32 	%p9, %r15, 0;
	@%p9 bra 	$L__BB0_14;
	neg.s32 	%r65, %r15;
$L__BB0_13:
	.pragma "nounroll";
	mul.wide.s32 	%rd79, %r62, 4;
	add.s64 	%rd80, %rd2, %rd79;
	add.s64 	%rd81, %rd3, %rd79;
	ld.global.f32 	%f101, [%rd81];
	ld.global.u32 	%r59, [%rd80];
	mul.wide.s32 	%rd82, %r59, 4;
	add.s64 	%rd83, %rd1, %rd82;
	ld.global.f32 	%f102, [%rd83];
	fma.rn.f32 	%f111, %f101, %f102, %f111;
	add.s32 	%r62, %r62, 1;
	add.s32 	%r65, %r65, 1;
	setp.ne.s32 	%p10, %r65, 0;
	@%p10 bra 	$L__BB0_13;
$L__BB0_14:
	cvta.to.global.u64 	%rd84, %rd7;
	add.s64 	%rd86, %rd84, %rd12;
	st.global.f32 	[%rd86], %f111;
$L__BB0_15:
	ret;

}


// ===== COMPILED SASS (sm_100) =====

	.target	sm_100

	.elftype	@"ET_EXEC"


//--------------------- .note.nv.tkinfo           --------------------------
	.section	.note.nv.tkinfo,"",@"SHT_NOTE"
	.sectionflags	@"SHF_NOTE_NV_TKINFO"
	.tkinfo
        /*0018*/ 	.word	0x00000002
        /*0030*/ 	.string	""
        /*0030*/ 	.string	"ptxas"
        /*0030*/ 	.string	"Cuda compilation tools, release 13.0, V13.0.88"
        /*0030*/ 	.string	"Build cuda_13.0.r13.0/compiler.36424714_0"
        /*0030*/ 	.string	"-arch sm_100 -m 64 "



//--------------------- .note.nv.cuinfo           --------------------------
	.section	.note.nv.cuinfo,"",@"SHT_NOTE"
	.sectionflags	@"SHF_NOTE_NV_CUINFO"
        /*0018*/ 	.short	0x0002
        /*001a*/ 	.short	0x0064
        /*001c*/ 	.short	0x0082
	.zero		2


//--------------------- .nv.info                  --------------------------
	.section	.nv.info,"",@"SHT_CUDA_INFO"
	.align	4


	//----- nvinfo : EIATTR_REGCOUNT
	.align		4
        /*0000*/ 	.byte	0x04, 0x2f
        /*0002*/ 	.short	(.L_1 - .L_0)
	.align		4
.L_0:
        /*0004*/ 	.word	index@(_Z7spmvCSRPiS_PfS0_S0_i)
        /*0008*/ 	.word	0x00000020


	//----- nvinfo : EIATTR_FRAME_SIZE
	.align		4
.L_1:
        /*000c*/ 	.byte	0x04, 0x11
        /*000e*/ 	.short	(.L_3 - .L_2)
	.align		4
.L_2:
        /*0010*/ 	.word	index@(_Z7spmvCSRPiS_PfS0_S0_i)
        /*0014*/ 	.word	0x00000000


	//----- nvinfo : EIATTR_MIN_STACK_SIZE
	.align		4
.L_3:
        /*0018*/ 	.byte	0x04, 0x12
        /*001a*/ 	.short	(.L_5 - .L_4)
	.align		4
.L_4:
        /*001c*/ 	.word	index@(_Z7spmvCSRPiS_PfS0_S0_i)
        /*0020*/ 	.word	0x00000000
.L_5:


//--------------------- .nv.compat                --------------------------
	.section	.nv.compat,"",@"SHT_CUDA_COMPAT_INFO"
	.align	4
        /*0000*/ 	.byte	0x02, 0x09, 0x00, 0x00, 0x02, 0x02, 0x01, 0x00, 0x02, 0x05, 0x05, 0x00, 0x03, 0x07, 0x01, 0x01
        /*0010*/ 	.byte	0x02, 0x03, 0x00, 0x00, 0x02, 0x06, 0x01, 0x00, 0x04, 0x0b, 0x08, 0x00, 0x09, 0x00, 0x00, 0x00
        /*0020*/ 	.byte	0x00, 0x00, 0x00, 0x00


//--------------------- .nv.info._Z7spmvCSRPiS_PfS0_S0_i --------------------------
	.section	.nv.info._Z7spmvCSRPiS_PfS0_S0_i,"",@"SHT_CUDA_INFO"
	.sectionflags	@""
	.align	4


	//----- nvinfo : EIATTR_CUDA_API_VERSION
	.align		4
        /*0000*/ 	.byte	0x04, 0x37
        /*0002*/ 	.short	(.L_7 - .L_6)
.L_6:
        /*0004*/ 	.word	0x00000082


	//----- nvinfo : EIATTR_KPARAM_INFO
	.align		4
.L_7:
        /*0008*/ 	.byte	0x04, 0x17
        /*000a*/ 	.short	(.L_9 - .L_8)
.L_8:
        /*000c*/ 	.word	0x00000000
        /*0010*/ 	.short	0x0005
        /*0012*/ 	.short	0x0028
        /*0014*/ 	.byte	0x00, 0xf0, 0x11, 0x00


	//----- nvinfo : EIATTR_KPARAM_INFO
	.align		4
.L_9:
        /*0018*/ 	.byte	0x04, 0x17
        /*001a*/ 	.short	(.L_11 - .L_10)
.L_10:
        /*001c*/ 	.word	0x00000000
        /*0020*/ 	.short	0x0004
        /*0022*/ 	.short	0x0020
        /*0024*/ 	.byte	0x00, 0xf5, 0x21, 0x00


	//----- nvinfo : EIATTR_KPARAM_INFO
	.align		4
.L_11:
        /*0028*/ 	.byte	0x04, 0x17
        /*002a*/ 	.short	(.L_13 - .L_12)
.L_12:
        /*002c*/ 	.word	0x00000000
        /*0030*/ 	.short	0x0003
        /*0032*/ 	.short	0x0018
        /*0034*/ 	.byte	0x00, 0xf5, 0x21, 0x00


	//----- nvinfo : EIATTR_KPARAM_INFO
	.align		4
.L_13:
        /*0038*/ 	.byte	0x04, 0x17
        /*003a*/ 	.short	(.L_15 - .L_14)
.L_14:
        /*003c*/ 	.word	0x00000000
        /*0040*/ 	.short	0x0002
        /*0042*/ 	.short	0x0010
        /*0044*/ 	.byte	0x00, 0xf5, 0x21, 0x00


	//----- nvinfo : EIATTR_KPARAM_INFO
	.align		4
.L_15:
        /*0048*/ 	.byte	0x04, 0x17
        /*004a*/ 	.short	(.L_17 - .L_16)
.L_16:
        /*004c*/ 	.word	0x00000000
        /*0050*/ 	.short	0x0001
        /*0052*/ 	.short	0x0008
        /*0054*/ 	.byte	0x00, 0xf5, 0x21, 0x00


	//----- nvinfo : EIATTR_KPARAM_INFO
	.align		4
.L_17:
        /*0058*/ 	.byte	0x04, 0x17
        /*005a*/ 	.short	(.L_19 - .L_18)
.L_18:
        /*005c*/ 	.word	0x00000000
        /*0060*/ 	.short	0x0000
        /*0062*/ 	.short	0x0000
        /*0064*/ 	.byte	0x00, 0xf5, 0x21, 0x00


	//----- nvinfo : EIATTR_SPARSE_MMA_MASK
	.align		4
.L_19:
        /*0068*/ 	.byte	0x03, 0x50
        /*006a*/ 	.short	0x0000


	//----- nvinfo : EIATTR_MAXREG_COUNT
	.align		4
        /*006c*/ 	.byte	0x03, 0x1b
        /*006e*/ 	.short	0x00ff


	//----- nvinfo : EIATTR_MERCURY_ISA_VERSION
	.align		4
        /*0070*/ 	.byte	0x03, 0x5f
        /*0072*/ 	.short	0x0101


	//----- nvinfo : EIATTR_VRC_CTA_INIT_COUNT
	.align		4
        /*0074*/ 	.byte	0x02, 0x4a
	.zero		1
	.zero		1


	//----- nvinfo : EIATTR_EXIT_INSTR_OFFSETS
	.align		4
        /*0078*/ 	.byte	0x04, 0x1c
        /*007a*/ 	.short	(.L_21 - .L_20)


	//   ....[0]....
.L_20:
        /*007c*/ 	.word	0x00000070


	//   ....[1]....
        /*0080*/ 	.word	0x00000e60


	//----- nvinfo : EIATTR_CRS_STACK_SIZE
	.align		4
.L_21:
        /*0084*/ 	.byte	0x04, 0x1e
        /*0086*/ 	.short	(.L_23 - .L_22)
.L_22:
        /*0088*/ 	.word	0x00000000


	//----- nvinfo : EIATTR_CBANK_PARAM_SIZE
	.align		4
.L_23:
        /*008c*/ 	.byte	0x03, 0x19
        /*008e*/ 	.short	0x002c


	//----- nvinfo : EIATTR_PARAM_CBANK
	.align		4
        /*0090*/ 	.byte	0x04, 0x0a
        /*0092*/ 	.short	(.L_25 - .L_24)
	.align		4
.L_24:
        /*0094*/ 	.word	index@(.nv.constant0._Z7spmvCSRPiS_PfS0_S0_i)
        /*0098*/ 	.short	0x0380
        /*009a*/ 	.short	0x002c


	//----- nvinfo : EIATTR_SW_WAR
	.align		4
.L_25:
        /*009c*/ 	.byte	0x04, 0x36
        /*009e*/ 	.short	(.L_27 - .L_26)
.L_26:
        /*00a0*/ 	.word	0x00000008
.L_27:


//--------------------- .nv.callgraph             --------------------------
	.section	.nv.callgraph,"",@"SHT_CUDA_CALLGRAPH"
	.align	4
	.sectionentsize	8
	.align		4
        /*0000*/ 	.word	0x00000000
	.align		4
        /*0004*/ 	.word	0xffffffff
	.align		4
        /*0008*/ 	.word	0x00000000
	.align		4
        /*000c*/ 	.word	0xfffffffe
	.align		4
        /*0010*/ 	.word	0x00000000
	.align		4
        /*0014*/ 	.word	0xfffffffd
	.align		4
        /*0018*/ 	.word	0x00000000
	.align		4
        /*001c*/ 	.word	0xfffffffc


//--------------------- .text._Z7spmvCSRPiS_PfS0_S0_i --------------------------
	.section	.text._Z7spmvCSRPiS_PfS0_S0_i,"ax",@progbits
	.align	128
        .global         _Z7spmvCSRPiS_PfS0_S0_i
        .type           _Z7spmvCSRPiS_PfS0_S0_i,@function
        .size           _Z7spmvCSRPiS_PfS0_S0_i,(.L_x_11 - _Z7spmvCSRPiS_PfS0_S0_i)
        .other          _Z7spmvCSRPiS_PfS0_S0_i,@"STO_CUDA_ENTRY STV_DEFAULT"
_Z7spmvCSRPiS_PfS0_S0_i:
.text._Z7spmvCSRPiS_PfS0_S0_i:
[----:B------:R-:W-:Y:S01]  /*0000*/  LDC R1, c[0x0][0x37c] ;  /* 0x0000df00ff017b82 */ /* 0x000fe20000000800 */
[----:B------:R-:W0:Y:S07]  /*0010*/  S2R R3, SR_TID.X ;  /* 0x0000000000037919 */ /* 0x000e2e0000002100 */
[----:B------:R-:W0:Y:S01]  /*0020*/  S2UR UR4, SR_CTAID.X ;  /* 0x00000000000479c3 */ /* 0x000e220000002500 */
[----:B------:R-:W1:Y:S07]  /*0030*/  LDCU UR5, c[0x0][0x3a8] ;  /* 0x00007500ff0577ac */ /* 0x000e6e0008000800 */
[----:B------:R-:W0:Y:S02]  /*0040*/  LDC R0, c[0x0][0x360] ;  /* 0x0000d800ff007b82 */ /* 0x000e240000000800 */
[----:B0-----:R-:W-:-:S05]  /*0050*/  IMAD R0, R0, UR4, R3 ;  /* 0x0000000400007c24 */ /* 0x001fca000f8e0203 */
[----:B-1----:R-:W-:-:S13]  /*0060*/  ISETP.GE.AND P0, PT, R0, UR5, PT ;  /* 0x0000000500007c0c */ /* 0x002fda000bf06270 */
[----:B------:R-:W-:Y:S05]  /*0070*/  @P0 EXIT ;  /* 0x000000000000094d */ /* 0x000fea0003800000 */
[----:B------:R-:W0:Y:S01]  /*0080*/  LDC.64 R2, c[0x0][0x380] ;  /* 0x0000e000ff027b82 */ /* 0x000e220000000a00 */
[----:B------:R-:W1:Y:S01]  /*0090*/  LDCU.64 UR4, c[0x0][0x358] ;  /* 0x00006b00ff0477ac */ /* 0x000e620008000a00 */
[----:B0-----:R-:W-:-:S05]  /*00a0*/  IMAD.WIDE R2, R0, 0x4, R2 ;  /* 0x0000000400027825 */ /* 0x001fca00078e0202 */
[----:B-1----:R-:W2:Y:S04]  /*00b0*/  LDG.E R4, desc[UR4][R2.64] ;  /* 0x0000000402047981 */ /* 0x002ea8000c1e1900 */
[----:B------:R-:W2:Y:S01]  /*00c0*/  LDG.E R5, desc[UR4][R2.64+0x4] ;  /* 0x0000040402057981 */ /* 0x000ea2000c1e1900 */
[----:B------:R-:W-:Y:S01]  /*00d0*/  BSSY.RECONVERGENT B0, `(.L_x_0) ;  /* 0x00000d5000007945 */ /* 0x000fe20003800200 */
[----:B------:R-:W-:Y:S01]  /*00e0*/  HFMA2 R6, -RZ, RZ, 0, 0 ;  /* 0x00000000ff067431 */ /* 0x000fe200000001ff */
[----:B--2---:R-:W-:-:S13]  /*00f0*/  ISETP.GE.AND P0, PT, R4, R5, PT ;  /* 0x000000050400720c */ /* 0x004fda0003f06270 */
[----:B------:R-:W-:Y:S05]  /*0100*/  @P0 BRA `(.L_x_1) ;  /* 0x0000000c00440947 */ /* 0x000fea0003800000 */
[----:B------:R-:W-:Y:S01]  /*0110*/  MOV R3, R4 ;  /* 0x0000000400037202 */ /* 0x000fe20000000f00 */
[----:B------:R-:W-:Y:S01]  /*0120*/  BSSY.RECONVERGENT B1, `(.L_x_2) ;  /* 0x0000069000017945 */ /* 0x000fe20003800200 */
[----:B------:R-:W-:Y:S02]  /*0130*/  MOV R6, RZ ;  /* 0x000000ff00067202 */ /* 0x000fe40000000f00 */
[----:B------:R-:W-:-:S04]  /*0140*/  VIADDMNMX R2, R3, 0x1, R5, !PT ;  /* 0x0000000103027846 */ /* 0x000fc80007800105 */
[CC--:B------:R-:W-:Y:S02]  /*0150*/  IADD3 R4, PT, PT, -R3.reuse, R2.reuse, RZ ;  /* 0x0000000203047210 */ /* 0x0c0fe40007ffe1ff */
[----:B------:R-:W-:Y:S02]  /*0160*/  IADD3 R2, PT, PT, R3, -R2, RZ ;  /* 0x8000000203027210 */ /* 0x000fe40007ffe0ff */
[----:B------:R-:W-:Y:S02]  /*0170*/  LOP3.LUT R5, R4, 0xf, RZ, 0xc0, !PT ;  /* 0x0000000f04057812 */ /* 0x000fe400078ec0ff */
[----:B------:R-:W-:Y:S02]  /*0180*/  ISETP.GT.U32.AND P1, PT, R2, -0x10, PT ;  /* 0xfffffff00200780c */ /* 0x000fe40003f24070 */
[----:B------:R-:W-:-:S11]  /*0190*/  ISETP.NE.AND P0, PT, R5, RZ, PT ;  /* 0x000000ff0500720c */ /* 0x000fd60003f05270 */
[----:B------:R-:W-:Y:S05]  /*01a0*/  @P1 BRA `(.L_x_3) ;  /* 0x0000000400801947 */ /* 0x000fea0003800000 */
[----:B------:R-:W0:Y:S01]  /*01b0*/  LDC.64 R12, c[0x0][0x390] ;  /* 0x0000e400ff0c7b82 */ /* 0x000e220000000a00 */
[----:B------:R-:W-:Y:S02]  /*01c0*/  LOP3.LUT R2, R4, 0xfffffff0, RZ, 0xc0, !PT ;  /* 0xfffffff004027812 */ /* 0x000fe400078ec0ff */
[----:B------:R-:W-:Y:S02]  /*01d0*/  MOV R6, RZ ;  /* 0x000000ff00067202 */ /* 0x000fe40000000f00 */
[----:B------:R-:W-:-:S03]  /*01e0*/  IADD3 R2, PT, PT, -R2, RZ, RZ ;  /* 0x000000ff02027210 */ /* 0x000fc60007ffe1ff */
[----:B------:R-:W1:Y:S01]  /*01f0*/  LDC.64 R14, c[0x0][0x388] ;  /* 0x0000e200ff0e7b82 */ /* 0x000e620000000a00 */
[----:B0-----:R-:W-:-:S04]  /*0200*/  IADD3 R12, P1, PT, R12, 0x20, RZ ;  /* 0x000000200c0c7810 */ /* 0x001fc80007f3e0ff */
[----:B------:R-:W-:Y:S02]  /*0210*/  IADD3.X R13, PT, PT, RZ, R13, RZ, P1, !PT ;  /* 0x0000000dff0d7210 */ /* 0x000fe40000ffe4ff */
[----:B-1----:R-:W-:-:S04]  /*0220*/  IADD3 R14, P2, PT, R14, 0x20, RZ ;  /* 0x000000200e0e7810 */ /* 0x002fc80007f5e0ff */
[----:B------:R-:W-:-:S09]  /*0230*/  IADD3.X R15, PT, PT, RZ, R15, RZ, P2, !PT ;  /* 0x0000000fff0f7210 */ /* 0x000fd200017fe4ff */
.L_x_4:
[C---:B------:R-:W-:Y:S01]  /*0240*/  IMAD.WIDE R20, R3.reuse, 0x4, R14 ;  /* 0x0000000403147825 */ /* 0x040fe200078e020e */
[----:B------:R-:W0:Y:S04]  /*0250*/  LDC.64 R16, c[0x0][0x398] ;  /* 0x0000e600ff107b82 */ /* 0x000e280000000a00 */
[----:B------:R-:W0:Y:S04]  /*0260*/  LDG.E R11, desc[UR4][R20.64+-0x20] ;  /* 0xffffe004140b7981 */ /* 0x000e28000c1e1900 */
[----:B------:R-:W2:Y:S04]  /*0270*/  LDG.E R23, desc[UR4][R20.64+-0x1c] ;  /* 0xffffe40414177981 */ /* 0x000ea8000c1e1900 */
[----:B------:R-:W3:Y:S01]  /*0280*/  LDG.E R9, desc[UR4][R20.64+-0x18] ;  /* 0xffffe80414097981 */ /* 0x000ee2000c1e1900 */
[----:B------:R-:W-:-:S03]  /*0290*/  IMAD.WIDE R26, R3, 0x4, R12 ;  /* 0x00000004031a7825 */ /* 0x000fc600078e020c */
[----:B------:R-:W4:Y:S04]  /*02a0*/  LDG.E R25, desc[UR4][R20.64+-0x14] ;  /* 0xffffec0414197981 */ /* 0x000f28000c1e1900 */
[----:B------:R-:W5:Y:S04]  /*02b0*/  LDG.E R19, desc[UR4][R26.64+-0x20] ;  /* 0xffffe0041a137981 */ /* 0x000f68000c1e1900 */
[----:B------:R-:W5:Y:S04]  /*02c0*/  LDG.E R18, desc[UR4][R26.64+-0x1c] ;  /* 0xffffe4041a127981 */ /* 0x000f68000c1e1900 */
[----:B------:R-:W5:Y:S01]  /*02d0*/  LDG.E R29, desc[UR4][R20.64+-0x10] ;  /* 0xfffff004141d7981 */ /* 0x000f62000c1e1900 */
[----:B0-----:R-:W-:-:S06]  /*02e0*/  IMAD.WIDE R10, R11, 0x4, R16 ;  /* 0x000000040b0a7825 */ /* 0x001fcc00078e0210 */
[----:B------:R-:W5:Y:S01]  /*02f0*/  LDG.E R10, desc[UR4][R10.64] ;  /* 0x000000040a0a7981 */ /* 0x000f62000c1e1900 */
[----:B--2---:R-:W-:-:S05]  /*0300*/  IMAD.WIDE R22, R23, 0x4, R16 ;  /* 0x0000000417167825 */ /* 0x004fca00078e0210 */
[----:B------:R-:W2:Y:S01]  /*0310*/  LDG.E R7, desc[UR4][R22.64] ;  /* 0x0000000416077981 */ /* 0x000ea2000c1e1900 */
[----:B---3--:R-:W-:-:S03]  /*0320*/  IMAD.WIDE R8, R9, 0x4, R16 ;  /* 0x0000000409087825 */ /* 0x008fc600078e0210 */
[----:B------:R-:W3:Y:S01]  /*0330*/  LDG.E R11, desc[UR4][R26.64+-0x18] ;  /* 0xffffe8041a0b7981 */ /* 0x000ee2000c1e1900 */
[----:B----4-:R-:W-:-:S03]  /*0340*/  IMAD.WIDE R24, R25, 0x4, R16 ;  /* 0x0000000419187825 */ /* 0x010fc600078e0210 */
[----:B------:R-:W3:Y:S04]  /*0350*/  LDG.E R8, desc[UR4][R8.64] ;  /* 0x0000000408087981 */ /* 0x000ee8000c1e1900 */
[----:B------:R-:W4:Y:S04]  /*0360*/  LDG.E R23, desc[UR4][R20.64+-0xc] ;  /* 0xfffff40414177981 */ /* 0x000f28000c1e1900 */
[----:B------:R-:W4:Y:S01]  /*0370*/  LDG.E R9, desc[UR4][R20.64+-0x8] ;  /* 0xfffff80414097981 */ /* 0x000f22000c1e1900 */
[----:B-----5:R-:W-:-:S03]  /*0380*/  FFMA R28, R19, R10, R6 ;  /* 0x0000000a131c7223 */ /* 0x020fc60000000006 */
[----:B------:R-:W5:Y:S04]  /*0390*/  LDG.E R6, desc[UR4][R24.64] ;  /* 0x0000000418067981 */ /* 0x000f68000c1e1900 */
[----:B------:R-:W5:Y:S01]  /*03a0*/  LDG.E R19, desc[UR4][R26.64+-0x14] ;  /* 0xffffec041a137981 */ /* 0x000f62000c1e1900 */
[----:B--2---:R-:W-:Y:S01]  /*03b0*/  FFMA R22, R18, R7, R28 ;  /* 0x0000000712167223 */ /* 0x004fe2000000001c */
[----:B------:R-:W-:Y:S02]  /*03c0*/  IMAD.WIDE R28, R29, 0x4, R16 ;  /* 0x000000041d1c7825 */ /* 0x000fe400078e0210 */
[----:B------:R-:W2:Y:S04]  /*03d0*/  LDG.E R10, desc[UR4][R20.64+-0x4] ;  /* 0xfffffc04140a7981 */ /* 0x000ea8000c1e1900 */
[----:B------:R-:W2:Y:S04]  /*03e0*/  LDG.E R29, desc[UR4][R28.64] ;  /* 0x000000041c1d7981 */ /* 0x000ea8000c1e1900 */
[----:B------:R-:W2:Y:S04]  /*03f0*/  LDG.E R18, desc[UR4][R26.64+-0x10] ;  /* 0xfffff0041a127981 */ /* 0x000ea8000c1e1900 */
[----:B------:R-:W2:Y:S01]  /*0400*/  LDG.E R7, desc[UR4][R20.64] ;  /* 0x0000000414077981 */ /* 0x000ea2000c1e1900 */
[----:B---3--:R-:W-:Y:S01]  /*0410*/  FFMA R8, R11, R8, R22 ;  /* 0x000000080b087223 */ /* 0x008fe20000000016 */
[----:B----4-:R-:W-:-:S02]  /*0420*/  IMAD.WIDE R22, R23, 0x4, R16 ;  /* 0x0000000417167825 */ /* 0x010fc400078e0210 */
[----:B------:R-:W3:Y:S04]  /*0430*/  LDG.E R11, desc[UR4][R20.64+0x4] ;  /* 0x00000404140b7981 */ /* 0x000ee8000c1e1900 */
[----:B------:R-:W4:Y:S04]  /*0440*/  LDG.E R23, desc[UR4][R22.64] ;  /* 0x0000000416177981 */ /* 0x000f28000c1e1900 */
[----:B------:R-:W4:Y:S04]  /*0450*/  LDG.E R25, desc[UR4][R26.64+-0xc] ;  /* 0xfffff4041a197981 */ /* 0x000f28000c1e1900 */
[----:B------:R-:W4:Y:S04]  /*0460*/  LDG.E R28, desc[UR4][R26.64+-0x8] ;  /* 0xfffff8041a1c7981 */ /* 0x000f28000c1e1900 */
[----:B------:R-:W4:Y:S04]  /*0470*/  LDG.E R22, desc[UR4][R20.64+0x8] ;  /* 0x0000080414167981 */ /* 0x000f28000c1e1900 */
[----:B------:R-:W4:Y:S01]  /*0480*/  LDG.E R24, desc[UR4][R26.64+0x4] ;  /* 0x000004041a187981 */ /* 0x000f22000c1e1900 */
[----:B-----5:R-:W-:Y:S01]  /*0490*/  FFMA R6, R19, R6, R8 ;  /* 0x0000000613067223 */ /* 0x020fe20000000008 */
[----:B------:R-:W-:-:S05]  /*04a0*/  IMAD.WIDE R8, R9, 0x4, R16 ;  /* 0x0000000409087825 */ /* 0x000fca00078e0210 */
[----:B------:R0:W5:Y:S01]  /*04b0*/  LDG.E R19, desc[UR4][R8.64] ;  /* 0x0000000408137981 */ /* 0x000162000c1e1900 */
[----:B--2---:R-:W-:-:S03]  /*04c0*/  FFMA R18, R18, R29, R6 ;  /* 0x0000001d12127223 */ /* 0x004fc60000000006 */
[----:B------:R-:W2:Y:S01]  /*04d0*/  LDG.E R29, desc[UR4][R20.64+0x1c] ;  /* 0x00001c04141d7981 */ /* 0x000ea2000c1e1900 */
[----:B0-----:R-:W-:-:S04]  /*04e0*/  IMAD.WIDE R8, R10, 0x4, R16 ;  /* 0x000000040a087825 */ /* 0x001fc800078e0210 */
[--C-:B------:R-:W-:Y:S02]  /*04f0*/  IMAD.WIDE R6, R7, 0x4, R16.reuse ;  /* 0x0000000407067825 */ /* 0x100fe400078e0210 */
[----:B------:R-:W2:Y:S02]  /*0500*/  LDG.E R8, desc[UR4][R8.64] ;  /* 0x0000000408087981 */ /* 0x000ea4000c1e1900 */
[----:B---3--:R-:W-:Y:S02]  /*0510*/  IMAD.WIDE R10, R11, 0x4, R16 ;  /* 0x000000040b0a7825 */ /* 0x008fe400078e0210 */
[----:B------:R-:W3:Y:S02]  /*0520*/  LDG.E R6, desc[UR4][R6.64] ;  /* 0x0000000406067981 */ /* 0x000ee4000c1e1900 */
[----:B----4-:R-:W-:Y:S02]  /*0530*/  FFMA R23, R25, R23, R18 ;  /* 0x0000001719177223 */ /* 0x010fe40000000012 */
[----:B------:R-:W4:Y:S04]  /*0540*/  LDG.E R10, desc[UR4][R10.64] ;  /* 0x000000040a0a7981 */ /* 0x000f28000c1e1900 */
[----:B------:R-:W2:Y:S04]  /*0550*/  LDG.E R9, desc[UR4][R26.64+-0x4] ;  /* 0xfffffc041a097981 */ /* 0x000ea8000c1e1900 */
[----:B------:R-:W3:Y:S04]  /*0560*/  LDG.E R7, desc[UR4][R26.64] ;  /* 0x000000041a077981 */ /* 0x000ee8000c1e1900 */
[----:B------:R-:W4:Y:S04]  /*0570*/  LDG.E R18, desc[UR4][R20.64+0xc] ;  /* 0x00000c0414127981 */ /* 0x000f28000c1e1900 */
[----:B------:R-:W4:Y:S04]  /*0580*/  LDG.E R25, desc[UR4][R20.64+0x14] ;  /* 0x0000140414197981 */ /* 0x000f28000c1e1900 */
[----:B------:R-:W4:Y:S01]  /*0590*/  LDG.E R11, desc[UR4][R26.64+0x18] ;  /* 0x000018041a0b7981 */ /* 0x000f22000c1e1900 */
[----:B-----5:R-:W-:-:S03]  /*05a0*/  FFMA R28, R28, R19, R23 ;  /* 0x000000131c1c7223 */ /* 0x020fc60000000017 */
[----:B------:R-:W5:Y:S04]  /*05b0*/  LDG.E R23, desc[UR4][R20.64+0x10] ;  /* 0x0000100414177981 */ /* 0x000f68000c1e1900 */
[----:B------:R0:W5:Y:S02]  /*05c0*/  LDG.E R19, desc[UR4][R20.64+0x18] ;  /* 0x0000180414137981 */ /* 0x000164000c1e1900 */
[----:B0-----:R-:W-:-:S04]  /*05d0*/  IMAD.WIDE R20, R22, 0x4, R16 ;  /* 0x0000000416147825 */ /* 0x001fc800078e0210 */
[----:B--2---:R-:W-:Y:S02]  /*05e0*/  FFMA R8, R9, R8, R28 ;  /* 0x0000000809087223 */ /* 0x004fe4000000001c */
[----:B------:R-:W2:Y:S02]  /*05f0*/  LDG.E R9, desc[UR4][R26.64+0x10] ;  /* 0x000010041a097981 */ /* 0x000ea4000c1e1900 */
[----:B---3--:R-:W-:Y:S02]  /*0600*/  FFMA R7, R7, R6, R8 ;  /* 0x0000000607077223 */ /* 0x008fe40000000008 */
[----:B------:R-:W3:Y:S02]  /*0610*/  LDG.E R8, desc[UR4][R26.64+0xc] ;  /* 0x00000c041a087981 */ /* 0x000ee4000c1e1900 */
[----:B----4-:R-:W-:Y:S02]  /*0620*/  FFMA R6, R24, R10, R7 ;  /* 0x0000000a18067223 */ /* 0x010fe40000000007 */
[----:B------:R-:W4:Y:S04]  /*0630*/  LDG.E R7, desc[UR4][R26.64+0x8] ;  /* 0x000008041a077981 */ /* 0x000f28000c1e1900 */
[----:B------:R-:W2:Y:S04]  /*0640*/  LDG.E R10, desc[UR4][R26.64+0x14] ;  /* 0x000014041a0a7981 */ /* 0x000ea8000c1e1900 */
[----:B------:R-:W2:Y:S01]  /*0650*/  LDG.E R26, desc[UR4][R26.64+0x1c] ;  /* 0x00001c041a1a7981 */ /* 0x000ea2000c1e1900 */
[----:B------:R-:W-:-:S06]  /*0660*/  IMAD.WIDE R24, R25, 0x4, R16 ;  /* 0x0000000419187825 */ /* 0x000fcc00078e0210 */
[----:B------:R-:W2:Y:S04]  /*0670*/  LDG.E R25, desc[UR4][R24.64] ;  /* 0x0000000418197981 */ /* 0x000ea8000c1e1900 */
[----:B------:R0:W4:Y:S02]  /*0680*/  LDG.E R27, desc[UR4][R20.64] ;  /* 0x00000004141b7981 */ /* 0x000124000c1e1900 */
[----:B0-----:R-:W-:-:S06]  /*0690*/  IMAD.WIDE R20, R18, 0x4, R16 ;  /* 0x0000000412147825 */ /* 0x001fcc00078e0210 */
[----:B------:R-:W3:Y:S01]  /*06a0*/  LDG.E R21, desc[UR4][R20.64] ;  /* 0x0000000414157981 */ /* 0x000ee2000c1e1900 */
[----:B-----5:R-:W-:-:S04]  /*06b0*/  IMAD.WIDE R22, R23, 0x4, R16 ;  /* 0x0000000417167825 */ /* 0x020fc800078e0210 */
[--C-:B------:R-:W-:Y:S02]  /*06c0*/  IMAD.WIDE R18, R19, 0x4, R16.reuse ;  /* 0x0000000413127825 */ /* 0x100fe400078e0210 */
[----:B------:R-:W2:Y:S02]  /*06d0*/  LDG.E R22, desc[UR4][R22.64] ;  /* 0x0000000416167981 */ /* 0x000ea4000c1e1900 */
[----:B------:R-:W-:Y:S02]  /*06e0*/  IMAD.WIDE R16, R29, 0x4, R16 ;  /* 0x000000041d107825 */ /* 0x000fe400078e0210 */
[----:B------:R-:W5:Y:S04]  /*06f0*/  LDG.E R18, desc[UR4][R18.64] ;  /* 0x0000000412127981 */ /* 0x000f68000c1e1900 */
[----:B------:R-:W5:Y:S01]  /*0700*/  LDG.E R16, desc[UR4][R16.64] ;  /* 0x0000000410107981 */ /* 0x000f62000c1e1900 */
[----:B------:R-:W-:-:S04]  /*0710*/  IADD3 R2, PT, PT, R2, 0x10, RZ ;  /* 0x0000001002027810 */ /* 0x000fc80007ffe0ff */
[----:B------:R-:W-:Y:S02]  /*0720*/  ISETP.NE.AND P1, PT, R2, RZ, PT ;  /* 0x000000ff0200720c */ /* 0x000fe40003f25270 */
[----:B------:R-:W-:Y:S01]  /*0730*/  IADD3 R3, PT, PT, R3, 0x10, RZ ;  /* 0x0000001003037810 */ /* 0x000fe20007ffe0ff */
[----:B----4-:R-:W-:-:S04]  /*0740*/  FFMA R7, R7, R27, R6 ;  /* 0x0000001b07077223 */ /* 0x010fc80000000006 */
[----:B---3--:R-:W-:-:S04]  /*0750*/  FFMA R8, R8, R21, R7 ;  /* 0x0000001508087223 */ /* 0x008fc80000000007 */
[----:B--2---:R-:W-:-:S04]  /*0760*/  FFMA R9, R9, R22, R8 ;  /* 0x0000001609097223 */ /* 0x004fc80000000008 */
[----:B------:R-:W-:-:S04]  /*0770*/  FFMA R10, R10, R25, R9 ;  /* 0x000000190a0a7223 */ /* 0x000fc80000000009 */
[----:B-----5:R-:W-:-:S04]  /*0780*/  FFMA R11, R11, R18, R10 ;  /* 0x000000120b0b7223 */ /* 0x020fc8000000000a */
[----:B------:R-:W-:Y:S01]  /*0790*/  FFMA R6, R26, R16, R11 ;  /* 0x000000101a067223 */ /* 0x000fe2000000000b */
[----:B------:R-:W-:Y:S06]  /*07a0*/  @P1 BRA `(.L_x_4) ;  /* 0xfffffff800a41947 */ /* 0x000fec000383ffff */
.L_x_3:
[----:B------:R-:W-:Y:S05]  /*07b0*/  BSYNC.RECONVERGENT B1 ;  /* 0x0000000000017941 */ /* 0x000fea0003800200 */
.L_x_2:
[----:B------:R-:W-:Y:S05]  /*07c0*/  @!P0 BRA `(.L_x_1) ;  /* 0x0000000400948947 */ /* 0x000fea0003800000 */
[----:B------:R-:W-:Y:S01]  /*07d0*/  ISETP.GE.U32.AND P0, PT, R5, 0x8, PT ;  /* 0x000000080500780c */ /* 0x000fe20003f06070 */
[----:B------:R-:W-:Y:S01]  /*07e0*/  BSSY.RECONVERGENT B1, `(.L_x_5) ;  /* 0x0000032000017945 */ /* 0x000fe20003800200 */
[----:B------:R-:W-:-:S04]  /*07f0*/  LOP3.LUT R24, R4, 0x7, RZ, 0xc0, !PT ;  /* 0x0000000704187812 */ /* 0x000fc800078ec0ff */
[----:B------:R-:W-:-:S07]  /*0800*/  ISETP.NE.AND P1, PT, R24, RZ, PT ;  /* 0x000000ff1800720c */ /* 0x000fce0003f25270 */
[----:B------:R-:W-:Y:S06]  /*0810*/  @!P0 BRA `(.L_x_6) ;  /* 0x0000000000b88947 */ /* 0x000fec0003800000 */
[----:B------:R-:W0:Y:S08]  /*0820*/  LDC.64 R20, c[0x0][0x388] ;  /* 0x0000e200ff147b82 */ /* 0x000e300000000a00 */
[----:B------:R-:W1:Y:S08]  /*0830*/  LDC.64 R10, c[0x0][0x398] ;  /* 0x0000e600ff0a7b82 */ /* 0x000e700000000a00 */
[----:B------:R-:W2:Y:S01]  /*0840*/  LDC.64 R8, c[0x0][0x390] ;  /* 0x0000e400ff087b82 */ /* 0x000ea20000000a00 */
[----:B0-----:R-:W-:-:S05]  /*0850*/  IMAD.WIDE R20, R3, 0x4, R20 ;  /* 0x0000000403147825 */ /* 0x001fca00078e0214 */
[----:B------:R-:W1:Y:S04]  /*0860*/  LDG.E R29, desc[UR4][R20.64] ;  /* 0x00000004141d7981 */ /* 0x000e68000c1e1900 */
[----:B------:R-:W3:Y:S04]  /*0870*/  LDG.E R27, desc[UR4][R20.64+0x4] ;  /* 0x00000404141b7981 */ /* 0x000ee8000c1e1900 */
[----:B------:R-:W4:Y:S04]  /*0880*/  LDG.E R25, desc[UR4][R20.64+0x8] ;  /* 0x0000080414197981 */ /* 0x000f28000c1e1900 */
[----:B------:R-:W5:Y:S04]  /*0890*/  LDG.E R13, desc[UR4][R20.64+0xc] ;  /* 0x00000c04140d7981 */ /* 0x000f68000c1e1900 */
[----:B------:R-:W5:Y:S04]  /*08a0*/  LDG.E R15, desc[UR4][R20.64+0x10] ;  /* 0x00001004140f7981 */ /* 0x000f68000c1e1900 */
[----:B------:R-:W5:Y:S04]  /*08b0*/  LDG.E R17, desc[UR4][R20.64+0x14] ;  /* 0x0000140414117981 */ /* 0x000f68000c1e1900 */
[----:B------:R-:W5:Y:S04]  /*08c0*/  LDG.E R19, desc[UR4][R20.64+0x18] ;  /* 0x0000180414137981 */ /* 0x000f68000c1e1900 */
[----:B------:R4:W5:Y:S01]  /*08d0*/  LDG.E R23, desc[UR4][R20.64+0x1c] ;  /* 0x00001c0414177981 */ /* 0x000962000c1e1900 */
[----:B--2---:R-:W-:-:S05]  /*08e0*/  IMAD.WIDE R8, R3, 0x4, R8 ;  /* 0x0000000403087825 */ /* 0x004fca00078e0208 */
[----:B------:R-:W2:Y:S04]  /*08f0*/  LDG.E R7, desc[UR4][R8.64] ;  /* 0x0000000408077981 */ /* 0x000ea8000c1e1900 */
[----:B------:R-:W2:Y:S01]  /*0900*/  LDG.E R22, desc[UR4][R8.64+0x8] ;  /* 0x0000080408167981 */ /* 0x000ea2000c1e1900 */
[----:B-1----:R-:W-:-:S04]  /*0910*/  IMAD.WIDE R28, R29, 0x4, R10 ;  /* 0x000000041d1c7825 */ /* 0x002fc800078e020a */
[--C-:B---3--:R-:W-:Y:S01]  /*0920*/  IMAD.WIDE R26, R27, 0x4, R10.reuse ;  /* 0x000000041b1a7825 */ /* 0x108fe200078e020a */
[----:B------:R-:W2:Y:S03]  /*0930*/  LDG.E R5, desc[UR4][R28.64] ;  /* 0x000000041c057981 */ /* 0x000ea6000c1e1900 */
[--C-:B----4-:R-:W-:Y:S01]  /*0940*/  IMAD.WIDE R20, R25, 0x4, R10.reuse ;  /* 0x0000000419147825 */ /* 0x110fe200078e020a */
[----:B------:R-:W3:Y:S04]  /*0950*/  LDG.E R2, desc[UR4][R26.64] ;  /* 0x000000041a027981 */ /* 0x000ee8000c1e1900 */
[----:B------:R-:W3:Y:S01]  /*0960*/  LDG.E R25, desc[UR4][R8.64+0x4] ;  /* 0x0000040408197981 */ /* 0x000ee2000c1e1900 */
[----:B-----5:R-:W-:-:S03]  /*0970*/  IMAD.WIDE R12, R13, 0x4, R10 ;  /* 0x000000040d0c7825 */ /* 0x020fc600078e020a */
[----:B------:R-:W4:Y:S01]  /*0980*/  LDG.E R21, desc[UR4][R20.64] ;  /* 0x0000000414157981 */ /* 0x000f22000c1e1900 */
[----:B------:R-:W-:-:S03]  /*0990*/  IMAD.WIDE R14, R15, 0x4, R10 ;  /* 0x000000040f0e7825 */ /* 0x000fc600078e020a */
[----:B------:R-:W5:Y:S01]  /*09a0*/  LDG.E R13, desc[UR4][R12.64] ;  /* 0x000000040c0d7981 */ /* 0x000f62000c1e1900 */
[----:B------:R-:W-:-:S03]  /*09b0*/  IMAD.WIDE R16, R17, 0x4, R10 ;  /* 0x0000000411107825 */ /* 0x000fc600078e020a */
[----:B------:R-:W5:Y:S01]  /*09c0*/  LDG.E R28, desc[UR4][R8.64+0xc] ;  /* 0x00000c04081c7981 */ /* 0x000f62000c1e1900 */
[----:B------:R-:W-:-:S03]  /*09d0*/  IMAD.WIDE R18, R19, 0x4, R10 ;  /* 0x0000000413127825 */ /* 0x000fc600078e020a */
[----:B------:R-:W5:Y:S04]  /*09e0*/  LDG.E R14, desc[UR4][R14.64] ;  /* 0x000000040e0e7981 */ /* 0x000f68000c1e1900 */
[----:B------:R-:W5:Y:S01]  /*09f0*/  LDG.E R29, desc[UR4][R8.64+0x10] ;  /* 0x00001004081d7981 */ /* 0x000f62000c1e1900 */
[----:B------:R-:W-:-:S03]  /*0a00*/  IMAD.WIDE R10, R23, 0x4, R10 ;  /* 0x00000004170a7825 */ /* 0x000fc600078e020a */
[----:B------:R-:W5:Y:S04]  /*0a10*/  LDG.E R17, desc[UR4][R16.64] ;  /* 0x0000000410117981 */ /* 0x000f68000c1e1900 */
[----:B------:R-:W5:Y:S04]  /*0a20*/  LDG.E R26, desc[UR4][R8.64+0x14] ;  /* 0x00001404081a7981 */ /* 0x000f68000c1e1900 */
[----:B------:R-:W5:Y:S04]  /*0a30*/  LDG.E R18, desc[UR4][R18.64] ;  /* 0x0000000412127981 */ /* 0x000f68000c1e1900 */
[----:B------:R-:W5:Y:S04]  /*0a40*/  LDG.E R23, desc[UR4][R8.64+0x18] ;  /* 0x0000180408177981 */ /* 0x000f68000c1e1900 */
[----:B------:R-:W5:Y:S04]  /*0a50*/  LDG.E R12, desc[UR4][R8.64+0x1c] ;  /* 0x00001c04080c7981 */ /* 0x000f68000c1e1900 */
[----:B------:R-:W5:Y:S01]  /*0a60*/  LDG.E R10, desc[UR4][R10.64] ;  /* 0x000000040a0a7981 */ /* 0x000f62000c1e1900 */
[----:B------:R-:W-:Y:S01]  /*0a70*/  IADD3 R3, PT, PT, R3, 0x8, RZ ;  /* 0x0000000803037810 */ /* 0x000fe20007ffe0ff */
[----:B--2---:R-:W-:-:S04]  /*0a80*/  FFMA R6, R7, R5, R6 ;  /* 0x0000000507067223 */ /* 0x004fc80000000006 */
[----:B---3--:R-:W-:-:S04]  /*0a90*/  FFMA R25, R25, R2, R6 ;  /* 0x0000000219197223 */ /* 0x008fc80000000006 */
[----:B----4-:R-:W-:-:S04]  /*0aa0*/  FFMA R21, R22, R21, R25 ;  /* 0x0000001516157223 */ /* 0x010fc80000000019 */
[----:B-----5:R-:W-:-:S04]  /*0ab0*/  FFMA R28, R28, R13, R21 ;  /* 0x0000000d1c1c7223 */ /* 0x020fc80000000015 */
[----:B------:R-:W-:-:S04]  /*0ac0*/  FFMA R29, R29, R14, R28 ;  /* 0x0000000e1d1d7223 */ /* 0x000fc8000000001c */
[----:B------:R-:W-:-:S04]  /*0ad0*/  FFMA R26, R26, R17, R29 ;  /* 0x000000111a1a7223 */ /* 0x000fc8000000001d */
[----:B------:R-:W-:-:S04]  /*0ae0*/  FFMA R23, R23, R18, R26 ;  /* 0x0000001217177223 */ /* 0x000fc8000000001a */
[----:B------:R-:W-:-:S07]  /*0af0*/  FFMA R6, R12, R10, R23 ;  /* 0x0000000a0c067223 */ /* 0x000fce0000000017 */
.L_x_6:
[----:B------:R-:W-:Y:S05]  /*0b00*/  BSYNC.RECONVERGENT B1 ;  /* 0x0000000000017941 */ /* 0x000fea0003800200 */
.L_x_5:
[----:B------:R-:W-:Y:S05]  /*0b10*/  @!P1 BRA `(.L_x_1) ;  /* 0x0000000000c09947 */ /* 0x000fea0003800000 */
[----:B------:R-:W-:Y:S01]  /*0b20*/  ISETP.GE.U32.AND P0, PT, R24, 0x4, PT ;  /* 0x000000041800780c */ /* 0x000fe20003f06070 */
[----:B------:R-:W-:Y:S01]  /*0b30*/  BSSY.RECONVERGENT B1, `(.L_x_7) ;  /* 0x000001e000017945 */ /* 0x000fe20003800200 */
[----:B------:R-:W-:-:S04]  /*0b40*/  LOP3.LUT R4, R4, 0x3, RZ, 0xc0, !PT ;  /* 0x0000000304047812 */ /* 0x000fc800078ec0ff */
[----:B------:R-:W-:-:S07]  /*0b50*/  ISETP.NE.AND P1, PT, R4, RZ, PT ;  /* 0x000000ff0400720c */ /* 0x000fce0003f25270 */
[----:B------:R-:W-:Y:S06]  /*0b60*/  @!P0 BRA `(.L_x_8) ;  /* 0x0000000000688947 */ /* 0x000fec0003800000 */
[----:B------:R-:W0:Y:S08]  /*0b70*/  LDC.64 R8, c[0x0][0x388] ;  /* 0x0000e200ff087b82 */ /* 0x000e300000000a00 */
[----:B------:R-:W1:Y:S01]  /*0b80*/  LDC.64 R10, c[0x0][0x390] ;  /* 0x0000e400ff0a7b82 */ /* 0x000e620000000a00 */
[----:B0-----:R-:W-:-:S07]  /*0b90*/  IMAD.WIDE R12, R3, 0x4, R8 ;  /* 0x00000004030c7825 */ /* 0x001fce00078e0208 */
[----:B------:R-:W0:Y:S01]  /*0ba0*/  LDC.64 R8, c[0x0][0x398] ;  /* 0x0000e600ff087b82 */ /* 0x000e220000000a00 */
[----:B------:R-:W0:Y:S04]  /*0bb0*/  LDG.E R15, desc[UR4][R12.64] ;  /* 0x000000040c0f7981 */ /* 0x000e28000c1e1900 */
[----:B------:R-:W2:Y:S04]  /*0bc0*/  LDG.E R17, desc[UR4][R12.64+0x4] ;  /* 0x000004040c117981 */ /* 0x000ea8000c1e1900 */
[----:B------:R-:W3:Y:S04]  /*0bd0*/  LDG.E R19, desc[UR4][R12.64+0x8] ;  /* 0x000008040c137981 */ /* 0x000ee8000c1e1900 */
[----:B------:R-:W4:Y:S01]  /*0be0*/  LDG.E R7, desc[UR4][R12.64+0xc] ;  /* 0x00000c040c077981 */ /* 0x000f22000c1e1900 */
[----:B-1----:R-:W-:-:S05]  /*0bf0*/  IMAD.WIDE R10, R3, 0x4, R10 ;  /* 0x00000004030a7825 */ /* 0x002fca00078e020a */
[----:B------:R-:W5:Y:S04]  /*0c00*/  LDG.E R5, desc[UR4][R10.64] ;  /* 0x000000040a057981 */ /* 0x000f68000c1e1900 */
[----:B------:R-:W5:Y:S04]  /*0c10*/  LDG.E R2, desc[UR4][R10.64+0x4] ;  /* 0x000004040a027981 */ /* 0x000f68000c1e1900 */
[----:B------:R-:W5:Y:S01]  /*0c20*/  LDG.E R13, desc[UR4][R10.64+0xc] ;  /* 0x00000c040a0d7981 */ /* 0x000f62000c1e1900 */
[----:B0-----:R-:W-:-:S04]  /*0c30*/  IMAD.WIDE R14, R15, 0x4, R8 ;  /* 0x000000040f0e7825 */ /* 0x001fc800078e0208 */
[--C-:B--2---:R-:W-:Y:S02]  /*0c40*/  IMAD.WIDE R16, R17, 0x4, R8.reuse ;  /* 0x0000000411107825 */ /* 0x104fe400078e0208 */
[----:B------:R-:W5:Y:S02]  /*0c50*/  LDG.E R14, desc[UR4][R14.64] ;  /* 0x000000040e0e7981 */ /* 0x000f64000c1e1900 */
[--C-:B---3--:R-:W-:Y:S02]  /*0c60*/  IMAD.WIDE R18, R19, 0x4, R8.reuse ;  /* 0x0000000413127825 */ /* 0x108fe400078e0208 */
[----:B------:R-:W2:Y:S02]  /*0c70*/  LDG.E R16, desc[UR4][R16.64] ;  /* 0x0000000410107981 */ /* 0x000ea4000c1e1900 */
[----:B----4-:R-:W-:Y:S02]  /*0c80*/  IMAD.WIDE R8, R7, 0x4, R8 ;  /* 0x0000000407087825 */ /* 0x010fe400078e0208 */
[----:B------:R-:W3:Y:S04]  /*0c90*/  LDG.E R18, desc[UR4][R18.64] ;  /* 0x0000000412127981 */ /* 0x000ee8000c1e1900 */
[----:B------:R-:W3:Y:S04]  /*0ca0*/  LDG.E R7, desc[UR4][R10.64+0x8] ;  /* 0x000008040a077981 */ /* 0x000ee8000c1e1900 */
[----:B------:R-:W4:Y:S01]  /*0cb0*/  LDG.E R8, desc[UR4][R8.64] ;  /* 0x0000000408087981 */ /* 0x000f22000c1e1900 */
[----:B------:R-:W-:Y:S01]  /*0cc0*/  IADD3 R3, PT, PT, R3, 0x4, RZ ;  /* 0x0000000403037810 */ /* 0x000fe20007ffe0ff */
[----:B-----5:R-:W-:-:S04]  /*0cd0*/  FFMA R5, R5, R14, R6 ;  /* 0x0000000e05057223 */ /* 0x020fc80000000006 */
[----:B--2---:R-:W-:-:S04]  /*0ce0*/  FFMA R2, R2, R16, R5 ;  /* 0x0000001002027223 */ /* 0x004fc80000000005 */
[----:B---3--:R-:W-:-:S04]  /*0cf0*/  FFMA R2, R7, R18, R2 ;  /* 0x0000001207027223 */ /* 0x008fc80000000002 */
[----:B----4-:R-:W-:-:S07]  /*0d00*/  FFMA R6, R13, R8, R2 ;  /* 0x000000080d067223 */ /* 0x010fce0000000002 */
.L_x_8:
[----:B------:R-:W-:Y:S05]  /*0d10*/  BSYNC.RECONVERGENT B1 ;  /* 0x0000000000017941 */ /* 0x000fea0003800200 */
.L_x_7:
[----:B------:R-:W-:Y:S05]  /*0d20*/  @!P1 BRA `(.L_x_1) ;  /* 0x00000000003c9947 */ /* 0x000fea0003800000 */
[----:B------:R-:W0:Y:S01]  /*0d30*/  LDC.64 R12, c[0x0][0x388] ;  /* 0x0000e200ff0c7b82 */ /* 0x000e220000000a00 */
[----:B------:R-:W-:-:S07]  /*0d40*/  IADD3 R2, PT, PT, -R4, RZ, RZ ;  /* 0x000000ff04027210 */ /* 0x000fce0007ffe1ff */
[----:B------:R-:W1:Y:S08]  /*0d50*/  LDC.64 R14, c[0x0][0x390] ;  /* 0x0000e400ff0e7b82 */ /* 0x000e700000000a00 */
[----:B------:R-:W2:Y:S02]  /*0d60*/  LDC.64 R16, c[0x0][0x398] ;  /* 0x0000e600ff107b82 */ /* 0x000ea40000000a00 */
.L_x_9:
[----:B0-----:R-:W-:-:S06]  /*0d70*/  IMAD.WIDE R4, R3, 0x4, R12 ;  /* 0x0000000403047825 */ /* 0x001fcc00078e020c */
[----:B------:R-:W2:Y:S01]  /*0d80*/  LDG.E R5, desc[UR4][R4.64] ;  /* 0x0000000404057981 */ /* 0x000ea2000c1e1900 */
[----:B-1----:R-:W-:-:S06]  /*0d90*/  IMAD.WIDE R8, R3, 0x4, R14 ;  /* 0x0000000403087825 */ /* 0x002fcc00078e020e */
[----:B------:R-:W3:Y:S01]  /*0da0*/  LDG.E R9, desc[UR4][R8.64] ;  /* 0x0000000408097981 */ /* 0x000ee2000c1e1900 */
[----:B------:R-:W-:Y:S01]  /*0db0*/  IADD3 R2, PT, PT, R2, 0x1, RZ ;  /* 0x0000000102027810 */ /* 0x000fe20007ffe0ff */
[----:B--2---:R-:W-:-:S06]  /*0dc0*/  IMAD.WIDE R10, R5, 0x4, R16 ;  /* 0x00000004050a7825 */ /* 0x004fcc00078e0210 */
[----:B------:R-:W3:Y:S01]  /*0dd0*/  LDG.E R10, desc[UR4][R10.64] ;  /* 0x000000040a0a7981 */ /* 0x000ee2000c1e1900 */
[----:B------:R-:W-:Y:S02]  /*0de0*/  ISETP.NE.AND P0, PT, R2, RZ, PT ;  /* 0x000000ff0200720c */ /* 0x000fe40003f05270 */
[----:B------:R-:W-:Y:S01]  /*0df0*/  IADD3 R3, PT, PT, R3, 0x1, RZ ;  /* 0x0000000103037810 */ /* 0x000fe20007ffe0ff */
[----:B---3--:R-:W-:-:S10]  /*0e00*/  FFMA R6, R9, R10, R6 ;  /* 0x0000000a09067223 */ /* 0x008fd40000000006 */
[----:B------:R-:W-:Y:S05]  /*0e10*/  @P0 BRA `(.L_x_9) ;  /* 0xfffffffc00d40947 */ /* 0x000fea000383ffff */
.L_x_1:
[----:B------:R-:W-:Y:S05]  /*0e20*/  BSYNC.RECONVERGENT B0 ;  /* 0x0000000000007941 */ /* 0x000fea0003800200 */
.L_x_0:
[----:B------:R-:W0:Y:S02]  /*0e30*/  LDC.64 R2, c[0x0][0x3a0] ;  /* 0x0000e800ff027b82 */ /* 0x000e240000000a00 */
[----:B0-----:R-:W-:-:S05]  /*0e40*/  IMAD.WIDE R2, R0, 0x4, R2 ;  /* 0x0000000400027825 */ /* 0x001fca00078e0202 */
[----:B------:R-:W-:Y:S01]  /*0e50*/  STG.E desc[UR4][R2.64], R6 ;  /* 0x0000000602007986 */ /* 0x000fe2000c101904 */
[----:B------:R-:W-:Y:S05]  /*0e60*/  EXIT ;  /* 0x000000000000794d */ /* 0x000fea0003800000 */
.L_x_10:
[----:B------:R-:W-:-:S00]  /*0e70*/  BRA `(.L_x_10) ;  /* 0xfffffffc00fc7947 */ /* 0x000fc0000383ffff */
[----:B------:R-:W-:-:S00]  /*0e80*/  NOP ;  /* 0x0000000000007918 */ /* 0x000fc00000000000 */
[----:B------:R-:W-:-:S00]  /*0e90*/  NOP ;  /* 0x0000000000007918 */ /* 0x000fc00000000000 */
[----:B------:R-:W-:-:S00]  /*0ea0*/  NOP ;  /* 0x0000000000007918 */ /* 0x000fc00000000000 */
[----:B------:R-:W-:-:S00]  /*0eb0*/  NOP ;  /* 0x0000000000007918 */ /* 0x000fc00000000000 */
[----:B------:R-:W-:-:S00]  /*0ec0*/  NOP ;  /* 0x0000000000007918 */ /* 0x000fc00000000000 */
[----:B------:R-:W-:-:S00]  /*0ed0*/  NOP ;  /* 0x0000000000007918 */ /* 0x000fc00000000000 */
[----:B------:R-:W-:-:S00]  /*0ee0*/  NOP ;  /* 0x0000000000007918 */ /* 0x000fc00000000000 */
[----:B------:R-:W-:-:S00]  /*0ef0*/  NOP ;  /* 0x0000000000007918 */ /* 0x000fc00000000000 */
.L_x_11:


//--------------------- .nv.shared.reserved.0     --------------------------
	.section	.nv.shared.reserved.0,"aw",@nobits
	.weak		__nv_reservedSMEM_offset_0_alias
	.size		__nv_reservedSMEM_offset_0_alias, 0, 64
	.other		__nv_reservedSMEM_offset_0_alias,@"STO_CUDA_RESERVED_SHARED STV_DEFAULT"
__nv_reservedSMEM_offset_0_alias:
	.zero		0
	.zero		64


//--------------------- .nv.constant0._Z7spmvCSRPiS_PfS0_S0_i --------------------------
	.section	.nv.constant0._Z7spmvCSRPiS_PfS0_S0_i,"a",@progbits
	.sectionflags	@""
	.align	4
.nv.constant0._Z7spmvCSRPiS_PfS0_S0_i:
	.zero		940


//--------------------- SYMBOLS --------------------------

	.type		.nv.reservedSmem.offset0,@object
	.size		.nv.reservedSmem.offset0,0x4
